//
// Generated by NVIDIA NVVM Compiler
//
// Compiler Build ID: CL-36424714
// Cuda compilation tools, release 13.0, V13.0.88
// Based on NVVM 20.0.0
//

.version 9.0
.target sm_100
.address_size 64

	// .globl	_Z5PrintPii
.extern .func  (.param .b32 func_retval0) vprintf
(
	.param .b64 vprintf_param_0,
	.param .b64 vprintf_param_1
)
;
.global .align 1 .b8 $str[4] = {37, 100, 32};
.global .align 1 .b8 $str$1[2] = {10};

.visible .entry _Z5PrintPii(
	.param .u64 .ptr .align 1 _Z5PrintPii_param_0,
	.param .u32 _Z5PrintPii_param_1
)
{
	.local .align 8 .b8 	__local_depot0[8];
	.reg .b64 	%SP;
	.reg .b64 	%SPL;
	.reg .pred 	%p<10>;
	.reg .b32 	%r<112>;
	.reg .b64 	%rd<32>;

	mov.u64 	%SPL, __local_depot0;
	cvta.local.u64 	%SP, %SPL;
	ld.param.u64 	%rd9, [_Z5PrintPii_param_0];
	ld.param.u32 	%r16, [_Z5PrintPii_param_1];
	cvta.to.global.u64 	%rd1, %rd9;
	add.u64 	%rd10, %SP, 0;
	add.u64 	%rd2, %SPL, 0;
	setp.lt.s32 	%p1, %r16, 1;
	@%p1 bra 	$L__BB0_13;
	and.b32  	%r1, %r16, 15;
	setp.lt.u32 	%p2, %r16, 16;
	mov.b32 	%r109, 0;
	@%p2 bra 	$L__BB0_4;
	and.b32  	%r109, %r16, 2147483632;
	neg.s32 	%r107, %r109;
	add.s64 	%rd30, %rd1, 32;
	mov.u64 	%rd11, $str;
$L__BB0_3:
	.pragma "nounroll";
	ld.global.u32 	%r18, [%rd30+-32];
	st.local.u32 	[%rd2], %r18;
	cvta.global.u64 	%rd12, %rd11;
	{ // callseq 0, 0
	.param .b64 param0;
	st.param.b64 	[param0], %rd12;
	.param .b64 param1;
	st.param.b64 	[param1], %rd10;
	.param .b32 retval0;
	call.uni (retval0), 
	vprintf, 
	(
	param0, 
	param1
	);
	ld.param.b32 	%r19, [retval0];
	} // callseq 0
	ld.global.u32 	%r21, [%rd30+-28];
	st.local.u32 	[%rd2], %r21;
	{ // callseq 1, 0
	.param .b64 param0;
	st.param.b64 	[param0], %rd12;
	.param .b64 param1;
	st.param.b64 	[param1], %rd10;
	.param .b32 retval0;
	call.uni (retval0), 
	vprintf, 
	(
	param0, 
	param1
	);
	ld.param.b32 	%r22, [retval0];
	} // callseq 1
	ld.global.u32 	%r24, [%rd30+-24];
	st.local.u32 	[%rd2], %r24;
	{ // callseq 2, 0
	.param .b64 param0;
	st.param.b64 	[param0], %rd12;
	.param .b64 param1;
	st.param.b64 	[param1], %rd10;
	.param .b32 retval0;
	call.uni (retval0), 
	vprintf, 
	(
	param0, 
	param1
	);
	ld.param.b32 	%r25, [retval0];
	} // callseq 2
	ld.global.u32 	%r27, [%rd30+-20];
	st.local.u32 	[%rd2], %r27;
	{ // callseq 3, 0
	.param .b64 param0;
	st.param.b64 	[param0], %rd12;
	.param .b64 param1;
	st.param.b64 	[param1], %rd10;
	.param .b32 retval0;
	call.uni (retval0), 
	vprintf, 
	(
	param0, 
	param1
	);
	ld.param.b32 	%r28, [retval0];
	} // callseq 3
	ld.global.u32 	%r30, [%rd30+-16];
	st.local.u32 	[%rd2], %r30;
	{ // callseq 4, 0
	.param .b64 param0;
	st.param.b64 	[param0], %rd12;
	.param .b64 param1;
	st.param.b64 	[param1], %rd10;
	.param .b32 retval0;
	call.uni (retval0), 
	vprintf, 
	(
	param0, 
	param1
	);
	ld.param.b32 	%r31, [retval0];
	} // callseq 4
	ld.global.u32 	%r33, [%rd30+-12];
	st.local.u32 	[%rd2], %r33;
	{ // callseq 5, 0
	.param .b64 param0;
	st.param.b64 	[param0], %rd12;
	.param .b64 param1;
	st.param.b64 	[param1], %rd10;
	.param .b32 retval0;
	call.uni (retval0), 
	vprintf, 
	(
	param0, 
	param1
	);
	ld.param.b32 	%r34, [retval0];
	} // callseq 5
	ld.global.u32 	%r36, [%rd30+-8];
	st.local.u32 	[%rd2], %r36;
	{ // callseq 6, 0
	.param .b64 param0;
	st.param.b64 	[param0], %rd12;
	.param .b64 param1;
	st.param.b64 	[param1], %rd10;
	.param .b32 retval0;
	call.uni (retval0), 
	vprintf, 
	(
	param0, 
	param1
	);
	ld.param.b32 	%r37, [retval0];
	} // callseq 6
	ld.global.u32 	%r39, [%rd30+-4];
	st.local.u32 	[%rd2], %r39;
	{ // callseq 7, 0
	.param .b64 param0;
	st.param.b64 	[param0], %rd12;
	.param .b64 param1;
	st.param.b64 	[param1], %rd10;
	.param .b32 retval0;
	call.uni (retval0), 
	vprintf, 
	(
	param0, 
	param1
	);
	ld.param.b32 	%r40, [retval0];
	} // callseq 7
	ld.global.u32 	%r42, [%rd30];
	st.local.u32 	[%rd2], %r42;
	{ // callseq 8, 0
	.param .b64 param0;
	st.param.b64 	[param0], %rd12;
	.param .b64 param1;
	st.param.b64 	[param1], %rd10;
	.param .b32 retval0;
	call.uni (retval0), 
	vprintf, 
	(
	param0, 
	param1
	);
	ld.param.b32 	%r43, [retval0];
	} // callseq 8
	ld.global.u32 	%r45, [%rd30+4];
	st.local.u32 	[%rd2], %r45;
	{ // callseq 9, 0
	.param .b64 param0;
	st.param.b64 	[param0], %rd12;
	.param .b64 param1;
	st.param.b64 	[param1], %rd10;
	.param .b32 retval0;
	call.uni (retval0), 
	vprintf, 
	(
	param0, 
	param1
	);
	ld.param.b32 	%r46, [retval0];
	} // callseq 9
	ld.global.u32 	%r48, [%rd30+8];
	st.local.u32 	[%rd2], %r48;
	{ // callseq 10, 0
	.param .b64 param0;
	st.param.b64 	[param0], %rd12;
	.param .b64 param1;
	st.param.b64 	[param1], %rd10;
	.param .b32 retval0;
	call.uni (retval0), 
	vprintf, 
	(
	param0, 
	param1
	);
	ld.param.b32 	%r49, [retval0];
	} // callseq 10
	ld.global.u32 	%r51, [%rd30+12];
	st.local.u32 	[%rd2], %r51;
	{ // callseq 11, 0
	.param .b64 param0;
	st.param.b64 	[param0], %rd12;
	.param .b64 param1;
	st.param.b64 	[param1], %rd10;
	.param .b32 retval0;
	call.uni (retval0), 
	vprintf, 
	(
	param0, 
	param1
	);
	ld.param.b32 	%r52, [retval0];
	} // callseq 11
	ld.global.u32 	%r54, [%rd30+16];
	st.local.u32 	[%rd2], %r54;
	{ // callseq 12, 0
	.param .b64 param0;
	st.param.b64 	[param0], %rd12;
	.param .b64 param1;
	st.param.b64 	[param1], %rd10;
	.param .b32 retval0;
	call.uni (retval0), 
	vprintf, 
	(
	param0, 
	param1
	);
	ld.param.b32 	%r55, [retval0];
	} // callseq 12
	ld.global.u32 	%r57, [%rd30+20];
	st.local.u32 	[%rd2], %r57;
	{ // callseq 13, 0
	.param .b64 param0;
	st.param.b64 	[param0], %rd12;
	.param .b64 param1;
	st.param.b64 	[param1], %rd10;
	.param .b32 retval0;
	call.uni (retval0), 
	vprintf, 
	(
	param0, 
	param1
	);
	ld.param.b32 	%r58, [retval0];
	} // callseq 13
	ld.global.u32 	%r60, [%rd30+24];
	st.local.u32 	[%rd2], %r60;
	{ // callseq 14, 0
	.param .b64 param0;
	st.param.b64 	[param0], %rd12;
	.param .b64 param1;
	st.param.b64 	[param1], %rd10;
	.param .b32 retval0;
	call.uni (retval0), 
	vprintf, 
	(
	param0, 
	param1
	);
	ld.param.b32 	%r61, [retval0];
	} // callseq 14
	ld.global.u32 	%r63, [%rd30+28];
	st.local.u32 	[%rd2], %r63;
	{ // callseq 15, 0
	.param .b64 param0;
	st.param.b64 	[param0], %rd12;
	.param .b64 param1;
	st.param.b64 	[param1], %rd10;
	.param .b32 retval0;
	call.uni (retval0), 
	vprintf, 
	(
	param0, 
	param1
	);
	ld.param.b32 	%r64, [retval0];
	} // callseq 15
	add.s32 	%r107, %r107, 16;
	add.s64 	%rd30, %rd30, 64;
	setp.ne.s32 	%p3, %r107, 0;
	@%p3 bra 	$L__BB0_3;
$L__BB0_4:
	setp.eq.s32 	%p4, %r1, 0;
	@%p4 bra 	$L__BB0_13;
	and.b32  	%r7, %r16, 7;
	setp.lt.u32 	%p5, %r1, 8;
	@%p5 bra 	$L__BB0_7;
	mul.wide.u32 	%rd14, %r109, 4;
	add.s64 	%rd15, %rd1, %rd14;
	ld.global.u32 	%r66, [%rd15];
	st.local.u32 	[%rd2], %r66;
	mov.u64 	%rd16, $str;
	cvta.global.u64 	%rd17, %rd16;
	{ // callseq 16, 0
	.param .b64 param0;
	st.param.b64 	[param0], %rd17;
	.param .b64 param1;
	st.param.b64 	[param1], %rd10;
	.param .b32 retval0;
	call.uni (retval0), 
	vprintf, 
	(
	param0, 
	param1
	);
	ld.param.b32 	%r67, [retval0];
	} // callseq 16
	ld.global.u32 	%r69, [%rd15+4];
	st.local.u32 	[%rd2], %r69;
	{ // callseq 17, 0
	.param .b64 param0;
	st.param.b64 	[param0], %rd17;
	.param .b64 param1;
	st.param.b64 	[param1], %rd10;
	.param .b32 retval0;
	call.uni (retval0), 
	vprintf, 
	(
	param0, 
	param1
	);
	ld.param.b32 	%r70, [retval0];
	} // callseq 17
	ld.global.u32 	%r72, [%rd15+8];
	st.local.u32 	[%rd2], %r72;
	{ // callseq 18, 0
	.param .b64 param0;
	st.param.b64 	[param0], %rd17;
	.param .b64 param1;
	st.param.b64 	[param1], %rd10;
	.param .b32 retval0;
	call.uni (retval0), 
	vprintf, 
	(
	param0, 
	param1
	);
	ld.param.b32 	%r73, [retval0];
	} // callseq 18
	ld.global.u32 	%r75, [%rd15+12];
	st.local.u32 	[%rd2], %r75;
	{ // callseq 19, 0
	.param .b64 param0;
	st.param.b64 	[param0], %rd17;
	.param .b64 param1;
	st.param.b64 	[param1], %rd10;
	.param .b32 retval0;
	call.uni (retval0), 
	vprintf, 
	(
	param0, 
	param1
	);
	ld.param.b32 	%r76, [retval0];
	} // callseq 19
	ld.global.u32 	%r78, [%rd15+16];
	st.local.u32 	[%rd2], %r78;
	{ // callseq 20, 0
	.param .b64 param0;
	st.param.b64 	[param0], %rd17;
	.param .b64 param1;
	st.param.b64 	[param1], %rd10;
	.param .b32 retval0;
	call.uni (retval0), 
	vprintf, 
	(
	param0, 
	param1
	);
	ld.param.b32 	%r79, [retval0];
	} // callseq 20
	ld.global.u32 	%r81, [%rd15+20];
	st.local.u32 	[%rd2], %r81;
	{ // callseq 21, 0
	.param .b64 param0;
	st.param.b64 	[param0], %rd17;
	.param .b64 param1;
	st.param.b64 	[param1], %rd10;
	.param .b32 retval0;
	call.uni (retval0), 
	vprintf, 
	(
	param0, 
	param1
	);
	ld.param.b32 	%r82, [retval0];
	} // callseq 21
	ld.global.u32 	%r84, [%rd15+24];
	st.local.u32 	[%rd2], %r84;
	{ // callseq 22, 0
	.param .b64 param0;
	st.param.b64 	[param0], %rd17;
	.param .b64 param1;
	st.param.b64 	[param1], %rd10;
	.param .b32 retval0;
	call.uni (retval0), 
	vprintf, 
	(
	param0, 
	param1
	);
	ld.param.b32 	%r85, [retval0];
	} // callseq 22
	ld.global.u32 	%r87, [%rd15+28];
	st.local.u32 	[%rd2], %r87;
	{ // callseq 23, 0
	.param .b64 param0;
	st.param.b64 	[param0], %rd17;
	.param .b64 param1;
	st.param.b64 	[param1], %rd10;
	.param .b32 retval0;
	call.uni (retval0), 
	vprintf, 
	(
	param0, 
	param1
	);
	ld.param.b32 	%r88, [retval0];
	} // callseq 23
	add.s32 	%r109, %r109, 8;
$L__BB0_7:
	setp.eq.s32 	%p6, %r7, 0;
	@%p6 bra 	$L__BB0_13;
	and.b32  	%r10, %r16, 3;
	setp.lt.u32 	%p7, %r7, 4;
	@%p7 bra 	$L__BB0_10;
	mul.wide.u32 	%rd19, %r109, 4;
	add.s64 	%rd20, %rd1, %rd19;
	ld.global.u32 	%r90, [%rd20];
	st.local.u32 	[%rd2], %r90;
	mov.u64 	%rd21, $str;
	cvta.global.u64 	%rd22, %rd21;
	{ // callseq 24, 0
	.param .b64 param0;
	st.param.b64 	[param0], %rd22;
	.param .b64 param1;
	st.param.b64 	[param1], %rd10;
	.param .b32 retval0;
	call.uni (retval0), 
	vprintf, 
	(
	param0, 
	param1
	);
	ld.param.b32 	%r91, [retval0];
	} // callseq 24
	ld.global.u32 	%r93, [%rd20+4];
	st.local.u32 	[%rd2], %r93;
	{ // callseq 25, 0
	.param .b64 param0;
	st.param.b64 	[param0], %rd22;
	.param .b64 param1;
	st.param.b64 	[param1], %rd10;
	.param .b32 retval0;
	call.uni (retval0), 
	vprintf, 
	(
	param0, 
	param1
	);
	ld.param.b32 	%r94, [retval0];
	} // callseq 25
	ld.global.u32 	%r96, [%rd20+8];
	st.local.u32 	[%rd2], %r96;
	{ // callseq 26, 0
	.param .b64 param0;
	st.param.b64 	[param0], %rd22;
	.param .b64 param1;
	st.param.b64 	[param1], %rd10;
	.param .b32 retval0;
	call.uni (retval0), 
	vprintf, 
	(
	param0, 
	param1
	);
	ld.param.b32 	%r97, [retval0];
	} // callseq 26
	ld.global.u32 	%r99, [%rd20+12];
	st.local.u32 	[%rd2], %r99;
	{ // callseq 27, 0
	.param .b64 param0;
	st.param.b64 	[param0], %rd22;
	.param .b64 param1;
	st.param.b64 	[param1], %rd10;
	.param .b32 retval0;
	call.uni (retval0), 
	vprintf, 
	(
	param0, 
	param1
	);
	ld.param.b32 	%r100, [retval0];
	} // callseq 27
	add.s32 	%r109, %r109, 4;
$L__BB0_10:
	setp.eq.s32 	%p8, %r10, 0;
	@%p8 bra 	$L__BB0_13;
	mul.wide.u32 	%rd24, %r109, 4;
	add.s64 	%rd31, %rd1, %rd24;
	neg.s32 	%r111, %r10;
	mov.u64 	%rd25, $str;
$L__BB0_12:
	.pragma "nounroll";
	ld.global.u32 	%r102, [%rd31];
	st.local.u32 	[%rd2], %r102;
	cvta.global.u64 	%rd26, %rd25;
	{ // callseq 28, 0
	.param .b64 param0;
	st.param.b64 	[param0], %rd26;
	.param .b64 param1;
	st.param.b64 	[param1], %rd10;
	.param .b32 retval0;
	call.uni (retval0), 
	vprintf, 
	(
	param0, 
	param1
	);
	ld.param.b32 	%r103, [retval0];
	} // callseq 28
	add.s64 	%rd31, %rd31, 4;
	add.s32 	%r111, %r111, 1;
	setp.ne.s32 	%p9, %r111, 0;
	@%p9 bra 	$L__BB0_12;
$L__BB0_13:
	mov.u64 	%rd28, $str$1;
	cvta.global.u64 	%rd29, %rd28;
	{ // callseq 29, 0
	.param .b64 param0;
	st.param.b64 	[param0], %rd29;
	.param .b64 param1;
	st.param.b64 	[param1], 0;
	.param .b32 retval0;
	call.uni (retval0), 
	vprintf, 
	(
	param0, 
	param1
	);
	ld.param.b32 	%r105, [retval0];
	} // callseq 29
	ret;

}


// ===== COMPILED SASS (sm_100) =====

	.target	sm_100

	.elftype	@"ET_EXEC"


//--------------------- .note.nv.tkinfo           --------------------------
	.section	.note.nv.tkinfo,"",@"SHT_NOTE"
	.sectionflags	@"SHF_NOTE_NV_TKINFO"
	.tkinfo
        /*0018*/ 	.word	0x00000002
        /*0030*/ 	.string	""
        /*0030*/ 	.string	"ptxas"
        /*0030*/ 	.string	"Cuda compilation tools, release 13.0, V13.0.88"
        /*0030*/ 	.string	"Build cuda_13.0.r13.0/compiler.36424714_0"
        /*0030*/ 	.string	"-arch sm_100 -m 64 "



//--------------------- .note.nv.cuinfo           --------------------------
	.section	.note.nv.cuinfo,"",@"SHT_NOTE"
	.sectionflags	@"SHF_NOTE_NV_CUINFO"
        /*0018*/ 	.short	0x0002
        /*001a*/ 	.short	0x0064
        /*001c*/ 	.short	0x0082
	.zero		2


//--------------------- .nv.info                  --------------------------
	.section	.nv.info,"",@"SHT_CUDA_INFO"
	.align	4


	//----- nvinfo : EIATTR_REGCOUNT
	.align		4
        /*0000*/ 	.byte	0x04, 0x2f
        /*0002*/ 	.short	(.L_3 - .L_2)
	.align		4
.L_2:
        /*0004*/ 	.word	index@(_Z5PrintPii)
        /*0008*/ 	.word	0x0000001b


	//----- nvinfo : EIATTR_FRAME_SIZE
	.align		4
.L_3:
        /*000c*/ 	.byte	0x04, 0x11
        /*000e*/ 	.short	(.L_5 - .L_4)
	.align		4
.L_4:
        /*0010*/ 	.word	index@(_Z5PrintPii)
        /*0014*/ 	.word	0x00000008


	//----- nvinfo : EIATTR_MIN_STACK_SIZE
	.align		4
.L_5:
        /*0018*/ 	.byte	0x04, 0x12
        /*001a*/ 	.short	(.L_7 - .L_6)
	.align		4
.L_6:
        /*001c*/ 	.word	index@(_Z5PrintPii)
        /*0020*/ 	.word	0x00000008
.L_7:


//--------------------- .nv.compat                --------------------------
	.section	.nv.compat,"",@"SHT_CUDA_COMPAT_INFO"
	.align	4
        /*0000*/ 	.byte	0x02, 0x09, 0x00, 0x00, 0x02, 0x02, 0x01, 0x00, 0x02, 0x05, 0x05, 0x00, 0x03, 0x07, 0x01, 0x01
        /*0010*/ 	.byte	0x02, 0x03, 0x00, 0x00, 0x02, 0x06, 0x01, 0x00, 0x04, 0x0b, 0x08, 0x00, 0x09, 0x00, 0x00, 0x00
        /*0020*/ 	.byte	0x00, 0x00, 0x00, 0x00


//--------------------- .nv.info._Z5PrintPii      --------------------------
	.section	.nv.info._Z5PrintPii,"",@"SHT_CUDA_INFO"
	.sectionflags	@""
	.align	4


	//----- nvinfo : EIATTR_CUDA_API_VERSION
	.align		4
        /*0000*/ 	.byte	0x04, 0x37
        /*0002*/ 	.short	(.L_9 - .L_8)
.L_8:
        /*0004*/ 	.word	0x00000082


	//----- nvinfo : EIATTR_KPARAM_INFO
	.align		4
.L_9:
        /*0008*/ 	.byte	0x04, 0x17
        /*000a*/ 	.short	(.L_11 - .L_10)
.L_10:
        /*000c*/ 	.word	0x00000000
        /*0010*/ 	.short	0x0001
        /*0012*/ 	.short	0x0008
        /*0014*/ 	.byte	0x00, 0xf0, 0x11, 0x00


	//----- nvinfo : EIATTR_KPARAM_INFO
	.align		4
.L_11:
        /*0018*/ 	.byte	0x04, 0x17
        /*001a*/ 	.short	(.L_13 - .L_12)
.L_12:
        /*001c*/ 	.word	0x00000000
        /*0020*/ 	.short	0x0000
        /*0022*/ 	.short	0x0000
        /*0024*/ 	.byte	0x00, 0xf5, 0x21, 0x00


	//----- nvinfo : EIATTR_SPARSE_MMA_MASK
	.align		4
.L_13:
        /*0028*/ 	.byte	0x03, 0x50
        /*002a*/ 	.short	0x0000


	//----- nvinfo : EIATTR_MAXREG_COUNT
	.align		4
        /*002c*/ 	.byte	0x03, 0x1b
        /*002e*/ 	.short	0x00ff


	//----- nvinfo : EIATTR_EXTERNS
	.align		4
        /*0030*/ 	.byte	0x04, 0x0f
        /*0032*/ 	.short	(.L_15 - .L_14)


	//   ....[0]....
	.align		4
.L_14:
        /*0034*/ 	.word	index@(vprintf)


	//----- nvinfo : EIATTR_MERCURY_ISA_VERSION
	.align		4
.L_15:
        /*0038*/ 	.byte	0x03, 0x5f
        /*003a*/ 	.short	0x0101


	//----- nvinfo : EIATTR_VRC_CTA_INIT_COUNT
	.align		4
        /*003c*/ 	.byte	0x02, 0x4a
	.zero		1
	.zero		1


	//----- nvinfo : EIATTR_SYSCALL_OFFSETS
	.align		4
        /*0040*/ 	.byte	0x04, 0x46
        /*0042*/ 	.short	(.L_17 - .L_16)


	//   ....[0]....
.L_16:
        /*0044*/ 	.word	0x00000250


	//   ....[1]....
        /*0048*/ 	.word	0x000002f0


	//   ....[2]....
        /*004c*/ 	.word	0x00000390


	//   ....[3]....
        /*0050*/ 	.word	0x00000430


	//   ....[4]....
        /*0054*/ 	.word	0x000004d0


	//   ....[5]....
        /*0058*/ 	.word	0x00000570


	//   ....[6]....
        /*005c*/ 	.word	0x00000610


	//   ....[7]....
        /*0060*/ 	.word	0x000006b0


	//   ....[8]....
        /*0064*/ 	.word	0x00000750


	//   ....[9]....
        /*0068*/ 	.word	0x000007f0


	//   ....[10]....
        /*006c*/ 	.word	0x00000890


	//   ....[11]....
        /*0070*/ 	.word	0x00000930


	//   ....[12]....
        /*0074*/ 	.word	0x000009d0


	//   ....[13]....
        /*0078*/ 	.word	0x00000a70


	//   ....[14]....
        /*007c*/ 	.word	0x00000b10


	//   ....[15]....
        /*0080*/ 	.word	0x00000bb0


	//   ....[16]....
        /*0084*/ 	.word	0x00000d40


	//   ....[17]....
        /*0088*/ 	.word	0x00000de0


	//   ....[18]....
        /*008c*/ 	.word	0x00000e80


	//   ....[19]....
        /*0090*/ 	.word	0x00000f20


	//   ....[20]....
        /*0094*/ 	.word	0x00000fc0


	//   ....[21]....
        /*0098*/ 	.word	0x00001060


	//   ....[22]....
        /*009c*/ 	.word	0x00001100


	//   ....[23]....
        /*00a0*/ 	.word	0x000011a0


	//   ....[24]....
        /*00a4*/ 	.word	0x000012e0


	//   ....[25]....
        /*00a8*/ 	.word	0x00001380


	//   ....[26]....
        /*00ac*/ 	.word	0x00001420


	//   ....[27]....
        /*00b0*/ 	.word	0x000014c0


	//   ....[28]....
        /*00b4*/ 	.word	0x00001620


	//   ....[29]....
        /*00b8*/ 	.word	0x000016f0


	//----- nvinfo : EIATTR_EXIT_INSTR_OFFSETS
	.align		4
.L_17:
        /*00bc*/ 	.byte	0x04, 0x1c
        /*00be*/ 	.short	(.L_19 - .L_18)


	//   ....[0]....
.L_18:
        /*00c0*/ 	.word	0x00001700


	//----- nvinfo : EIATTR_CRS_STACK_SIZE
	.align		4
.L_19:
        /*00c4*/ 	.byte	0x04, 0x1e
        /*00c6*/ 	.short	(.L_21 - .L_20)
.L_20:
        /*00c8*/ 	.word	0x00000000


	//----- nvinfo : EIATTR_CBANK_PARAM_SIZE
	.align		4
.L_21:
        /*00cc*/ 	.byte	0x03, 0x19
        /*00ce*/ 	.short	0x000c


	//----- nvinfo : EIATTR_PARAM_CBANK
	.align		4
        /*00d0*/ 	.byte	0x04, 0x0a
        /*00d2*/ 	.short	(.L_23 - .L_22)
	.align		4
.L_22:
        /*00d4*/ 	.word	index@(.nv.constant0._Z5PrintPii)
        /*00d8*/ 	.short	0x0380
        /*00da*/ 	.short	0x000c


	//----- nvinfo : EIATTR_SW_WAR
	.align		4
.L_23:
        /*00dc*/ 	.byte	0x04, 0x36
        /*00de*/ 	.short	(.L_25 - .L_24)
.L_24:
        /*00e0*/ 	.word	0x00000008
.L_25:


//--------------------- .nv.callgraph             --------------------------
	.section	.nv.callgraph,"",@"SHT_CUDA_CALLGRAPH"
	.align	4
	.sectionentsize	8
	.align		4
        /*0000*/ 	.word	0x00000000
	.align		4
        /*0004*/ 	.word	0xffffffff
	.align		4
        /*0008*/ 	.word	index@(_Z5PrintPii)
	.align		4
        /*000c*/ 	.word	index@(vprintf)
	.align		4
        /*0010*/ 	.word	0x00000000
	.align		4
        /*0014*/ 	.word	0xfffffffe
	.align		4
        /*0018*/ 	.word	0x00000000
	.align		4
        /*001c*/ 	.word	0xfffffffd
	.align		4
        /*0020*/ 	.word	0x00000000
	.align		4
        /*0024*/ 	.word	0xfffffffc


//--------------------- .nv.constant4             --------------------------
	.section	.nv.constant4,"a",@progbits
	.align	8
	.align		8
.nv.constant4:
        /*0000*/ 	.dword	vprintf
	.align		8
        /*0008*/ 	.dword	$str
	.align		8
        /*0010*/ 	.dword	$str$1


//--------------------- .text._Z5PrintPii         --------------------------
	.section	.text._Z5PrintPii,"ax",@progbits
	.align	128
        .global         _Z5PrintPii
        .type           _Z5PrintPii,@function
        .size           _Z5PrintPii,(.L_x_38 - _Z5PrintPii)
        .other          _Z5PrintPii,@"STO_CUDA_ENTRY STV_DEFAULT"
_Z5PrintPii:
.text._Z5PrintPii:
[----:B------:R-:W0:Y:S01]  /*0000*/  LDC R1, c[0x0][0x37c] ;  /* 0x0000df00ff017b82 */ /* 0x000e220000000800 */
[----:B------:R-:W1:Y:S01]  /*0010*/  LDCU UR4, c[0x0][0x388] ;  /* 0x00007100ff0477ac */ /* 0x000e620008000800 */
[----:B0-----:R-:W-:Y:S01]  /*0020*/  VIADD R1, R1, 0xfffffff8 ;  /* 0xfffffff801017836 */ /* 0x001fe20000000000 */
[----:B------:R-:W0:Y:S01]  /*0030*/  LDCU UR5, c[0x0][0x2f8] ;  /* 0x00005f00ff0577ac */ /* 0x000e220008000800 */
[----:B------:R-:W2:Y:S01]  /*0040*/  LDCU UR6, c[0x0][0x2fc] ;  /* 0x00005f80ff0677ac */ /* 0x000ea20008000800 */
[----:B-1----:R-:W-:Y:S02]  /*0050*/  UISETP.GE.AND UP0, UPT, UR4, 0x1, UPT ;  /* 0x000000010400788c */ /* 0x002fe4000bf06270 */
[----:B0-----:R-:W-:-:S05]  /*0060*/  IADD3 R18, P0, PT, R1, UR5, RZ ;  /* 0x0000000501127c10 */ /* 0x001fca000ff1e0ff */
[----:B--2---:R-:W-:Y:S02]  /*0070*/  IMAD.X R2, RZ, RZ, UR6, P0 ;  /* 0x00000006ff027e24 */ /* 0x004fe400080e06ff */
[----:B------:R-:W-:Y:S06]  /*0080*/  BRA.U !UP0, `(.L_x_0) ;  /* 0x00000015087c7547 */ /* 0x000fec000b800000 */
[----:B------:R-:W-:Y:S01]  /*0090*/  UISETP.GE.U32.AND UP0, UPT, UR4, 0x10, UPT ;  /* 0x000000100400788c */ /* 0x000fe2000bf06070 */
[----:B------:R-:W-:Y:S01]  /*00a0*/  HFMA2 R19, -RZ, RZ, 0, 0 ;  /* 0x00000000ff137431 */ /* 0x000fe200000001ff */
[----:B------:R-:W0:Y:S01]  /*00b0*/  LDCU.64 UR36, c[0x0][0x358] ;  /* 0x00006b00ff2477ac */ /* 0x000e220008000a00 */
[----:B------:R-:W-:-:S06]  /*00c0*/  ULOP3.LUT UR38, UR4, 0xf, URZ, 0xc0, !UPT ;  /* 0x0000000f04267892 */ /* 0x000fcc000f8ec0ff */
[----:B------:R-:W-:Y:S06]  /*00d0*/  BRA.U !UP0, `(.L_x_1) ;  /* 0x0000000908cc7547 */ /* 0x000fec000b800000 */
[----:B------:R-:W1:Y:S01]  /*00e0*/  LDCU.64 UR6, c[0x0][0x380] ;  /* 0x00007000ff0677ac */ /* 0x000e620008000a00 */
[----:B------:R-:W-:Y:S01]  /*00f0*/  BSSY.RECONVERGENT B6, `(.L_x_1) ;  /* 0x00000b1000067945 */ /* 0x000fe20003800200 */
[----:B------:R-:W-:-:S04]  /*0100*/  ULOP3.LUT UR4, UR4, 0x7ffffff0, URZ, 0xc0, !UPT ;  /* 0x7ffffff004047892 */ /* 0x000fc8000f8ec0ff */
[----:B------:R-:W-:Y:S02]  /*0110*/  UIADD3 UR8, UPT, UPT, -UR4, URZ, URZ ;  /* 0x000000ff04087290 */ /* 0x000fe4000fffe1ff */
[----:B------:R-:W-:-:S04]  /*0120*/  IMAD.U32 R19, RZ, RZ, UR4 ;  /* 0x00000004ff137e24 */ /* 0x000fc8000f8e00ff */
[----:B------:R-:W-:Y:S01]  /*0130*/  IMAD.U32 R23, RZ, RZ, UR8 ;  /* 0x00000008ff177e24 */ /* 0x000fe2000f8e00ff */
[----:B-1----:R-:W-:-:S04]  /*0140*/  UIADD3 UR5, UP0, UPT, UR6, 0x20, URZ ;  /* 0x0000002006057890 */ /* 0x002fc8000ff1e0ff */
[----:B------:R-:W-:Y:S02]  /*0150*/  UIADD3.X UR6, UPT, UPT, URZ, UR7, URZ, UP0, !UPT ;  /* 0x00000007ff067290 */ /* 0x000fe400087fe4ff */
[----:B------:R-:W-:-:S04]  /*0160*/  MOV R16, UR5 ;  /* 0x0000000500107c02 */ /* 0x000fc80008000f00 */
[----:B------:R-:W-:-:S07]  /*0170*/  IMAD.U32 R17, RZ, RZ, UR6 ;  /* 0x00000006ff117e24 */ /* 0x000fce000f8e00ff */
.L_x_18:
[----:B0-----:R-:W2:Y:S01]  /*0180*/  LDG.E R0, desc[UR36][R16.64+-0x20] ;  /* 0xffffe02410007981 */ /* 0x001ea2000c1e1900 */
[----:B------:R-:W-:Y:S01]  /*0190*/  MOV R22, 0x0 ;  /* 0x0000000000167802 */ /* 0x000fe20000000f00 */
[----:B------:R-:W0:Y:S01]  /*01a0*/  LDCU.64 UR4, c[0x4][0x8] ;  /* 0x01000100ff0477ac */ /* 0x000e220008000a00 */
[----:B------:R-:W-:Y:S01]  /*01b0*/  VIADD R23, R23, 0x10 ;  /* 0x0000001017177836 */ /* 0x000fe20000000000 */
[----:B------:R-:W-:Y:S01]  /*01c0*/  MOV R7, R2 ;  /* 0x0000000200077202 */ /* 0x000fe20000000f00 */
[----:B------:R1:W3:Y:S01]  /*01d0*/  LDC.64 R8, c[0x4][R22] ;  /* 0x0100000016087b82 */ /* 0x0002e20000000a00 */
[----:B------:R-:W-:Y:S02]  /*01e0*/  IMAD.MOV.U32 R6, RZ, RZ, R18 ;  /* 0x000000ffff067224 */ /* 0x000fe400078e0012 */
[----:B------:R-:W-:-:S04]  /*01f0*/  ISETP.NE.AND P0, PT, R23, RZ, PT ;  /* 0x000000ff1700720c */ /* 0x000fc80003f05270 */
[----:B------:R-:W-:Y:S02]  /*0200*/  P2R R24, PR, RZ, 0x1 ;  /* 0x00000001ff187803 */ /* 0x000fe40000000000 */
[----:B0-----:R-:W-:Y:S01]  /*0210*/  MOV R4, UR4 ;  /* 0x0000000400047c02 */ /* 0x001fe20008000f00 */
[----:B------:R-:W-:Y:S01]  /*0220*/  IMAD.U32 R5, RZ, RZ, UR5 ;  /* 0x00000005ff057e24 */ /* 0x000fe2000f8e00ff */
[----:B--23--:R1:W-:Y:S06]  /*0230*/  STL [R1], R0 ;  /* 0x0000000001007387 */ /* 0x00c3ec0000100800 */
[----:B------:R-:W-:-:S07]  /*0240*/  LEPC R20, `(.L_x_2) ;  /* 0x000000001014794e */ /* 0x000fce0000000000 */
[----:B-1----:R-:W-:Y:S05]  /*0250*/  CALL.ABS.NOINC R8 ;  /* 0x0000000008007343 */ /* 0x002fea0003c00000 */
.L_x_2:
[----:B------:R-:W2:Y:S01]  /*0260*/  LDG.E R0, desc[UR36][R16.64+-0x1c] ;  /* 0xffffe42410007981 */ /* 0x000ea2000c1e1900 */
[----:B------:R0:W1:Y:S01]  /*0270*/  LDC.64 R8, c[0x4][R22] ;  /* 0x0100000016087b82 */ /* 0x0000620000000a00 */
[----:B------:R-:W3:Y:S01]  /*0280*/  LDCU.64 UR4, c[0x4][0x8] ;  /* 0x01000100ff0477ac */ /* 0x000ee20008000a00 */
[----:B------:R-:W-:Y:S01]  /*0290*/  MOV R6, R18 ;  /* 0x0000001200067202 */ /* 0x000fe20000000f00 */
[----:B------:R-:W-:Y:S02]  /*02a0*/  IMAD.MOV.U32 R7, RZ, RZ, R2 ;  /* 0x000000ffff077224 */ /* 0x000fe400078e0002 */
[----:B---3--:R-:W-:Y:S02]  /*02b0*/  IMAD.U32 R4, RZ, RZ, UR4 ;  /* 0x00000004ff047e24 */ /* 0x008fe4000f8e00ff */
[----:B------:R-:W-:Y:S01]  /*02c0*/  IMAD.U32 R5, RZ, RZ, UR5 ;  /* 0x00000005ff057e24 */ /* 0x000fe2000f8e00ff */
[----:B-12---:R0:W-:Y:S06]  /*02d0*/  STL [R1], R0 ;  /* 0x0000000001007387 */ /* 0x0061ec0000100800 */
[----:B------:R-:W-:-:S07]  /*02e0*/  LEPC R20, `(.L_x_3) ;  /* 0x000000001014794e */ /* 0x000fce0000000000 */
[----:B0-----:R-:W-:Y:S05]  /*02f0*/  CALL.ABS.NOINC R8 ;  /* 0x0000000008007343 */ /* 0x001fea0003c00000 */
.L_x_3:
[----:B------:R-:W2:Y:S01]  /*0300*/  LDG.E R0, desc[UR36][R16.64+-0x18] ;  /* 0xffffe82410007981 */ /* 0x000ea2000c1e1900 */
[----:B------:R0:W1:Y:S01]  /*0310*/  LDC.64 R8, c[0x4][R22] ;  /* 0x0100000016087b82 */ /* 0x0000620000000a00 */
[----:B------:R-:W3:Y:S01]  /*0320*/  LDCU.64 UR4, c[0x4][0x8] ;  /* 0x01000100ff0477ac */ /* 0x000ee20008000a00 */
[----:B------:R-:W-:Y:S02]  /*0330*/  IMAD.MOV.U32 R6, RZ, RZ, R18 ;  /* 0x000000ffff067224 */ /* 0x000fe400078e0012 */
[----:B------:R-:W-:Y:S02]  /*0340*/  IMAD.MOV.U32 R7, RZ, RZ, R2 ;  /* 0x000000ffff077224 */ /* 0x000fe400078e0002 */
[----:B---3--:R-:W-:Y:S01]  /*0350*/  IMAD.U32 R4, RZ, RZ, UR4 ;  /* 0x00000004ff047e24 */ /* 0x008fe2000f8e00ff */
[----:B------:R-:W-:Y:S01]  /*0360*/  MOV R5, UR5 ;  /* 0x0000000500057c02 */ /* 0x000fe20008000f00 */
[----:B-12---:R0:W-:Y:S06]  /*0370*/  STL [R1], R0 ;  /* 0x0000000001007387 */ /* 0x0061ec0000100800 */
[----:B------:R-:W-:-:S07]  /*0380*/  LEPC R20, `(.L_x_4) ;  /* 0x000000001014794e */ /* 0x000fce0000000000 */
[----:B0-----:R-:W-:Y:S05]  /*0390*/  CALL.ABS.NOINC R8 ;  /* 0x0000000008007343 */ /* 0x001fea0003c00000 */
.L_x_4:
[----:B------:R-:W2:Y:S01]  /*03a0*/  LDG.E R0, desc[UR36][R16.64+-0x14] ;  /* 0xffffec2410007981 */ /* 0x000ea2000c1e1900 */
[----:B------:R0:W1:Y:S01]  /*03b0*/  LDC.64 R8, c[0x4][R22] ;  /* 0x0100000016087b82 */ /* 0x0000620000000a00 */
[----:B------:R-:W3:Y:S01]  /*03c0*/  LDCU.64 UR4, c[0x4][0x8] ;  /* 0x01000100ff0477ac */ /* 0x000ee20008000a00 */
[----:B------:R-:W-:Y:S01]  /*03d0*/  IMAD.MOV.U32 R6, RZ, RZ, R18 ;  /* 0x000000ffff067224 */ /* 0x000fe200078e0012 */
[----:B------:R-:W-:Y:S02]  /*03e0*/  MOV R7, R2 ;  /* 0x0000000200077202 */ /* 0x000fe40000000f00 */
[----:B---3--:R-:W-:Y:S01]  /*03f0*/  MOV R4, UR4 ;  /* 0x0000000400047c02 */ /* 0x008fe20008000f00 */
[----:B------:R-:W-:Y:S01]  /*0400*/  IMAD.U32 R5, RZ, RZ, UR5 ;  /* 0x00000005ff057e24 */ /* 0x000fe2000f8e00ff */
[----:B-12---:R0:W-:Y:S06]  /*0410*/  STL [R1], R0 ;  /* 0x0000000001007387 */ /* 0x0061ec0000100800 */
[----:B------:R-:W-:-:S07]  /*0420*/  LEPC R20, `(.L_x_5) ;  /* 0x000000001014794e */ /* 0x000fce0000000000 */
[----:B0-----:R-:W-:Y:S05]  /*0430*/  CALL.ABS.NOINC R8 ;  /* 0x0000000008007343 */ /* 0x001fea0003c00000 */
.L_x_5:
        /* <DEDUP_REMOVED lines=10> */
.L_x_6:
        /* <DEDUP_REMOVED lines=10> */
.L_x_7:
        /* <DEDUP_REMOVED lines=10> */
.L_x_8:
        /* <DEDUP_REMOVED lines=10> */
.L_x_9:
        /* <DEDUP_REMOVED lines=10> */
.L_x_10:
        /* <DEDUP_REMOVED lines=10> */
.L_x_11:
        /* <DEDUP_REMOVED lines=10> */
.L_x_12:
        /* <DEDUP_REMOVED lines=10> */
.L_x_13:
        /* <DEDUP_REMOVED lines=10> */
.L_x_14:
        /* <DEDUP_REMOVED lines=10> */
.L_x_15:
        /* <DEDUP_REMOVED lines=10> */
.L_x_16:
        /* <DEDUP_REMOVED lines=10> */
.L_x_17:
[----:B------:R-:W-:Y:S02]  /*0bc0*/  ISETP.NE.AND P6, PT, R24, RZ, PT ;  /* 0x000000ff1800720c */ /* 0x000fe40003fc5270 */
[----:B------:R-:W-:-:S05]  /*0bd0*/  IADD3 R16, P0, PT, R16, 0x40, RZ ;  /* 0x0000004010107810 */ /* 0x000fca0007f1e0ff */
[----:B------:R-:W-:-:S06]  /*0be0*/  IMAD.X R17, RZ, RZ, R17, P0 ;  /* 0x000000ffff117224 */ /* 0x000fcc00000e0611 */
[----:B------:R-:W-:Y:S05]  /*0bf0*/  @P6 BRA `(.L_x_18) ;  /* 0xfffffff400606947 */ /* 0x000fea000383ffff */
[----:B------:R-:W-:Y:S05]  /*0c00*/  BSYNC.RECONVERGENT B6 ;  /* 0x0000000000067941 */ /* 0x000fea0003800200 */
.L_x_1:
[----:B------:R-:W-:Y:S01]  /*0c10*/  UISETP.NE.AND UP0, UPT, UR38, URZ, UPT ;  /* 0x000000ff2600728c */ /* 0x000fe2000bf05270 */
[----:B------:R-:W-:Y:S08]  /*0c20*/  BSSY.RECONVERGENT B6, `(.L_x_0) ;  /* 0x00000a5000067945 */ /* 0x000ff00003800200 */
[----:B------:R-:W-:Y:S05]  /*0c30*/  BRA.U !UP0, `(.L_x_19) ;  /* 0x00000009088c7547 */ /* 0x000fea000b800000 */
[----:B------:R-:W1:Y:S01]  /*0c40*/  LDC R23, c[0x0][0x388] ;  /* 0x0000e200ff177b82 */ /* 0x000e620000000800 */
[----:B------:R-:W-:Y:S01]  /*0c50*/  UISETP.GE.U32.AND UP0, UPT, UR38, 0x8, UPT ;  /* 0x000000082600788c */ /* 0x000fe2000bf06070 */
[----:B-1----:R-:W-:-:S08]  /*0c60*/  LOP3.LUT R23, R23, 0x7, RZ, 0xc0, !PT ;  /* 0x0000000717177812 */ /* 0x002fd000078ec0ff */
[----:B------:R-:W-:Y:S05]  /*0c70*/  BRA.U !UP0, `(.L_x_20) ;  /* 0x0000000508507547 */ /* 0x000fea000b800000 */
[----:B------:R-:W1:Y:S01]  /*0c80*/  LDC.64 R16, c[0x0][0x380] ;  /* 0x0000e000ff107b82 */ /* 0x000e620000000a00 */
[----:B------:R-:W-:Y:S01]  /*0c90*/  MOV R22, 0x0 ;  /* 0x0000000000167802 */ /* 0x000fe20000000f00 */
[----:B------:R-:W2:Y:S01]  /*0ca0*/  LDCU.64 UR4, c[0x4][0x8] ;  /* 0x01000100ff0477ac */ /* 0x000ea20008000a00 */
[----:B-1----:R-:W-:-:S05]  /*0cb0*/  IMAD.WIDE.U32 R16, R19, 0x4, R16 ;  /* 0x0000000413107825 */ /* 0x002fca00078e0010 */
[----:B0-----:R-:W3:Y:S01]  /*0cc0*/  LDG.E R0, desc[UR36][R16.64] ;  /* 0x0000002410007981 */ /* 0x001ee2000c1e1900 */
[----:B------:R0:W1:Y:S01]  /*0cd0*/  LDC.64 R8, c[0x4][R22] ;  /* 0x0100000016087b82 */ /* 0x0000620000000a00 */
[----:B--2---:R-:W-:Y:S01]  /*0ce0*/  IMAD.U32 R4, RZ, RZ, UR4 ;  /* 0x00000004ff047e24 */ /* 0x004fe2000f8e00ff */
[----:B------:R-:W-:Y:S01]  /*0cf0*/  MOV R5, UR5 ;  /* 0x0000000500057c02 */ /* 0x000fe20008000f00 */
[----:B------:R-:W-:Y:S02]  /*0d00*/  IMAD.MOV.U32 R6, RZ, RZ, R18 ;  /* 0x000000ffff067224 */ /* 0x000fe400078e0012 */
[----:B------:R-:W-:Y:S01]  /*0d10*/  IMAD.MOV.U32 R7, RZ, RZ, R2 ;  /* 0x000000ffff077224 */ /* 0x000fe200078e0002 */
[----:B-1-3--:R0:W-:Y:S06]  /*0d20*/  STL [R1], R0 ;  /* 0x0000000001007387 */ /* 0x00a1ec0000100800 */
[----:B------:R-:W-:-:S07]  /*0d30*/  LEPC R20, `(.L_x_21) ;  /* 0x000000001014794e */ /* 0x000fce0000000000 */
[----:B0-----:R-:W-:Y:S05]  /*0d40*/  CALL.ABS.NOINC R8 ;  /* 0x0000000008007343 */ /* 0x001fea0003c00000 */
.L_x_21:
        /* <DEDUP_REMOVED lines=10> */
.L_x_22:
        /* <DEDUP_REMOVED lines=10> */
.L_x_23:
        /* <DEDUP_REMOVED lines=10> */
.L_x_24:
        /* <DEDUP_REMOVED lines=10> */
.L_x_25:
        /* <DEDUP_REMOVED lines=10> */
.L_x_26:
        /* <DEDUP_REMOVED lines=10> */
.L_x_27:
        /* <DEDUP_REMOVED lines=10> */
.L_x_28:
[----:B------:R-:W-:-:S07]  /*11b0*/  VIADD R19, R19, 0x8 ;  /* 0x0000000813137836 */ /* 0x000fce0000000000 */
.L_x_20:
[----:B------:R-:W-:-:S13]  /*11c0*/  ISETP.NE.AND P0, PT, R23, RZ, PT ;  /* 0x000000ff1700720c */ /* 0x000fda0003f05270 */
[----:B------:R-:W-:Y:S05]  /*11d0*/  @!P0 BRA `(.L_x_19) ;  /* 0x0000000400248947 */ /* 0x000fea0003800000 */
[----:B------:R-:W1:Y:S01]  /*11e0*/  LDC R0, c[0x0][0x388] ;  /* 0x0000e200ff007b82 */ /* 0x000e620000000800 */
[----:B------:R-:W-:Y:S02]  /*11f0*/  ISETP.GE.U32.AND P0, PT, R23, 0x4, PT ;  /* 0x000000041700780c */ /* 0x000fe40003f06070 */
[----:B-1----:R-:W-:-:S11]  /*1200*/  LOP3.LUT R23, R0, 0x3, RZ, 0xc0, !PT ;  /* 0x0000000300177812 */ /* 0x002fd600078ec0ff */
[----:B------:R-:W-:Y:S05]  /*1210*/  @!P0 BRA `(.L_x_29) ;  /* 0x0000000000b08947 */ /* 0x000fea0003800000 */
        /* <DEDUP_REMOVED lines=13> */
.L_x_30:
        /* <DEDUP_REMOVED lines=10> */
.L_x_31:
        /* <DEDUP_REMOVED lines=10> */
.L_x_32:
        /* <DEDUP_REMOVED lines=10> */
.L_x_33:
[----:B------:R-:W-:-:S07]  /*14d0*/  IADD3 R19, PT, PT, R19, 0x4, RZ ;  /* 0x0000000413137810 */ /* 0x000fce0007ffe0ff */
.L_x_29:
[----:B------:R-:W-:-:S13]  /*14e0*/  ISETP.NE.AND P0, PT, R23, RZ, PT ;  /* 0x000000ff1700720c */ /* 0x000fda0003f05270 */
[----:B------:R-:W-:Y:S05]  /*14f0*/  @!P0 BRA `(.L_x_19) ;  /* 0x00000000005c8947 */ /* 0x000fea0003800000 */
[----:B------:R-:W1:Y:S01]  /*1500*/  LDC.64 R16, c[0x0][0x380] ;  /* 0x0000e000ff107b82 */ /* 0x000e620000000a00 */
[----:B------:R-:W-:Y:S02]  /*1510*/  IMAD.MOV R23, RZ, RZ, -R23 ;  /* 0x000000ffff177224 */ /* 0x000fe400078e0a17 */
[----:B-1----:R-:W-:-:S07]  /*1520*/  IMAD.WIDE.U32 R16, R19, 0x4, R16 ;  /* 0x0000000413107825 */ /* 0x002fce00078e0010 */
.L_x_35:
[----:B------:R-:W-:Y:S01]  /*1530*/  IMAD.MOV.U32 R10, RZ, RZ, R16 ;  /* 0x000000ffff0a7224 */ /* 0x000fe200078e0010 */
[----:B------:R-:W-:Y:S01]  /*1540*/  MOV R11, R17 ;  /* 0x00000011000b7202 */ /* 0x000fe20000000f00 */
[----:B------:R-:W1:Y:S04]  /*1550*/  LDCU.64 UR4, c[0x4][0x8] ;  /* 0x01000100ff0477ac */ /* 0x000e680008000a00 */
[----:B0-----:R-:W2:Y:S01]  /*1560*/  LDG.E R0, desc[UR36][R10.64] ;  /* 0x000000240a007981 */ /* 0x001ea2000c1e1900 */
[----:B------:R-:W-:Y:S01]  /*1570*/  MOV R8, 0x0 ;  /* 0x0000000000087802 */ /* 0x000fe20000000f00 */
[----:B------:R-:W-:Y:S02]  /*1580*/  VIADD R23, R23, 0x1 ;  /* 0x0000000117177836 */ /* 0x000fe40000000000 */
[----:B------:R-:W-:-:S02]  /*1590*/  IMAD.MOV.U32 R6, RZ, RZ, R18 ;  /* 0x000000ffff067224 */ /* 0x000fc400078e0012 */
[----:B------:R-:W-:Y:S01]  /*15a0*/  IMAD.MOV.U32 R7, RZ, RZ, R2 ;  /* 0x000000ffff077224 */ /* 0x000fe200078e0002 */
[----:B------:R-:W0:Y:S01]  /*15b0*/  LDC.64 R8, c[0x4][R8] ;  /* 0x0100000008087b82 */ /* 0x000e220000000a00 */
[----:B------:R-:W-:Y:S01]  /*15c0*/  ISETP.NE.AND P0, PT, R23, RZ, PT ;  /* 0x000000ff1700720c */ /* 0x000fe20003f05270 */
[----:B-1----:R-:W-:Y:S01]  /*15d0*/  IMAD.U32 R4, RZ, RZ, UR4 ;  /* 0x00000004ff047e24 */ /* 0x002fe2000f8e00ff */
[----:B------:R-:W-:Y:S01]  /*15e0*/  MOV R5, UR5 ;  /* 0x0000000500057c02 */ /* 0x000fe20008000f00 */
[----:B--2---:R1:W-:Y:S02]  /*15f0*/  STL [R1], R0 ;  /* 0x0000000001007387 */ /* 0x0043e40000100800 */
[----:B01----:R-:W-:-:S08]  /*1600*/  P2R R0, PR, RZ, 0x1 ;  /* 0x00000001ff007803 */ /* 0x003fd00000000000 */
[----:B------:R-:W-:-:S07]  /*1610*/  LEPC R20, `(.L_x_34) ;  /* 0x000000001014794e */ /* 0x000fce0000000000 */
[----:B------:R-:W-:Y:S05]  /*1620*/  CALL.ABS.NOINC R8 ;  /* 0x0000000008007343 */ /* 0x000fea0003c00000 */
.L_x_34:
[----:B------:R-:W-:Y:S02]  /*1630*/  ISETP.NE.AND P6, PT, R23, RZ, PT ;  /* 0x000000ff1700720c */ /* 0x000fe40003fc5270 */
[----:B------:R-:W-:-:S04]  /*1640*/  IADD3 R16, P0, PT, R16, 0x4, RZ ;  /* 0x0000000410107810 */ /* 0x000fc80007f1e0ff */
[----:B------:R-:W-:-:S07]  /*1650*/  IADD3.X R17, PT, PT, RZ, R17, RZ, P0, !PT ;  /* 0x00000011ff117210 */ /* 0x000fce00007fe4ff */
[----:B------:R-:W-:Y:S05]  /*1660*/  @P6 BRA `(.L_x_35) ;  /* 0xfffffffc00b06947 */ /* 0x000fea000383ffff */
.L_x_19:
[----:B0-----:R-:W-:Y:S05]  /*1670*/  BSYNC.RECONVERGENT B6 ;  /* 0x0000000000067941 */ /* 0x001fea0003800200 */
.L_x_0:
[----:B------:R-:W-:Y:S01]  /*1680*/  MOV R0, 0x0 ;  /* 0x0000000000007802 */ /* 0x000fe20000000f00 */
[----:B------:R-:W0:Y:S01]  /*1690*/  LDCU.64 UR4, c[0x4][0x10] ;  /* 0x01000200ff0477ac */ /* 0x000e220008000a00 */
[----:B------:R-:W-:Y:S02]  /*16a0*/  CS2R R6, SRZ ;  /* 0x0000000000067805 */ /* 0x000fe4000001ff00 */
[----:B------:R1:W2:Y:S01]  /*16b0*/  LDC.64 R2, c[0x4][R0] ;  /* 0x0100000000027b82 */ /* 0x0002a20000000a00 */
[----:B0-----:R-:W-:Y:S01]  /*16c0*/  IMAD.U32 R4, RZ, RZ, UR4 ;  /* 0x00000004ff047e24 */ /* 0x001fe2000f8e00ff */
[----:B-1----:R-:W-:-:S07]  /*16d0*/  MOV R5, UR5 ;  /* 0x0000000500057c02 */ /* 0x002fce0008000f00 */
[----:B------:R-:W-:-:S07]  /*16e0*/  LEPC R20, `(.L_x_36) ;  /* 0x000000001014794e */ /* 0x000fce0000000000 */
[----:B--2---:R-:W-:Y:S05]  /*16f0*/  CALL.ABS.NOINC R2 ;  /* 0x0000000002007343 */ /* 0x004fea0003c00000 */
.L_x_36:
[----:B------:R-:W-:Y:S05]  /*1700*/  EXIT ;  /* 0x000000000000794d */ /* 0x000fea0003800000 */
.L_x_37:
[----:B------:R-:W-:-:S00]  /*1710*/  BRA `(.L_x_37) ;  /* 0xfffffffc00fc7947 */ /* 0x000fc0000383ffff */
[----:B------:R-:W-:-:S00]  /*1720*/  NOP ;  /* 0x0000000000007918 */ /* 0x000fc00000000000 */
        /* <DEDUP_REMOVED lines=13> */
.L_x_38:


//--------------------- .nv.global.init           --------------------------
	.section	.nv.global.init,"aw",@progbits
.nv.global.init:
	.type		$str$1,@object
	.size		$str$1,($str - $str$1)
$str$1:
        /*0000*/ 	.byte	0x0a, 0x00
	.type		$str,@object
	.size		$str,(.L_0 - $str)
$str:
        /*0002*/ 	.byte	0x25, 0x64, 0x20, 0x00
.L_0:


//--------------------- .nv.shared.reserved.0     --------------------------
	.section	.nv.shared.reserved.0,"aw",@nobits
	.weak		__nv_reservedSMEM_offset_0_alias
	.size		__nv_reservedSMEM_offset_0_alias, 0, 64
	.other		__nv_reservedSMEM_offset_0_alias,@"STO_CUDA_RESERVED_SHARED STV_DEFAULT"
__nv_reservedSMEM_offset_0_alias:
	.zero		0
	.zero		64


//--------------------- .nv.constant0._Z5PrintPii --------------------------
	.section	.nv.constant0._Z5PrintPii,"a",@progbits
	.sectionflags	@""
	.align	4
.nv.constant0._Z5PrintPii:
	.zero		908


//--------------------- SYMBOLS --------------------------

	.type		.nv.reservedSmem.offset0,@object
	.size		.nv.reservedSmem.offset0,0x4
	.type		vprintf,@function
